//
// Generated by NVIDIA NVVM Compiler
//
// Compiler Build ID: CL-36424714
// Cuda compilation tools, release 13.0, V13.0.88
// Based on NVVM 20.0.0
//

.version 9.0
.target sm_100
.address_size 64

	// .globl	_Z6showeriPf
.global .align 4 .b8 precalc_xorwow_matrix[102400];
.global .align 4 .b8 precalc_xorwow_offset_matrix[102400];
.global .align 4 .b8 mrg32k3aM1[2304];
.global .align 4 .b8 mrg32k3aM2[2304];
.global .align 4 .b8 mrg32k3aM1SubSeq[2016];
.global .align 4 .b8 mrg32k3aM2SubSeq[2016];
.global .align 4 .b8 mrg32k3aM1Seq[2304];
.global .align 4 .b8 mrg32k3aM2Seq[2304];
.const .align 8 .b8 __cr_lgamma_table[72];

.visible .entry _Z6showeriPf(
	.param .u32 _Z6showeriPf_param_0,
	.param .u64 .ptr .align 1 _Z6showeriPf_param_1
)
{
	.reg .pred 	%p<6>;
	.reg .b32 	%r<52>;
	.reg .b32 	%f<9>;
	.reg .b64 	%rd<5>;

	ld.param.u32 	%r33, [_Z6showeriPf_param_0];
	ld.param.u64 	%rd3, [_Z6showeriPf_param_1];
	setp.lt.s32 	%p1, %r33, 0;
	@%p1 bra 	$L__BB0_8;
	cvta.to.global.u64 	%rd1, %rd3;
$L__BB0_2:
	mul.wide.u32 	%rd4, %r33, 4;
	add.s64 	%rd2, %rd1, %rd4;
	ld.global.f32 	%f8, [%rd2];
	setp.leu.f32 	%p2, %f8, 0f00000000;
	@%p2 bra 	$L__BB0_7;
	mov.u32 	%r45, %r50;
$L__BB0_4:
	mov.u32 	%r50, %r49;
	mov.u32 	%r49, %r48;
	mov.u32 	%r48, %r47;
	mov.u32 	%r47, %r46;
	shr.u32 	%r25, %r45, 2;
	xor.b32  	%r26, %r25, %r45;
	shl.b32 	%r27, %r47, 4;
	shl.b32 	%r28, %r26, 1;
	xor.b32  	%r29, %r27, %r28;
	xor.b32  	%r30, %r29, %r47;
	xor.b32  	%r46, %r30, %r26;
	add.s32 	%r51, %r51, 362437;
	add.s32 	%r31, %r46, %r51;
	cvt.rn.f32.u32 	%f4, %r31;
	fma.rn.f32 	%f5, %f4, 0f2F800000, 0f2F000000;
	setp.geu.f32 	%p3, %f5, 0f3F000000;
	@%p3 bra 	$L__BB0_6;
	mov.b32 	%r32, 0;
	st.global.u32 	[%rd2], %r32;
	mov.f32 	%f8, 0f00000000;
$L__BB0_6:
	setp.gt.f32 	%p4, %f8, 0f00000000;
	mov.u32 	%r45, %r50;
	@%p4 bra 	$L__BB0_4;
$L__BB0_7:
	add.s32 	%r22, %r33, -1;
	setp.gt.s32 	%p5, %r33, 0;
	mov.u32 	%r33, %r22;
	@%p5 bra 	$L__BB0_2;
$L__BB0_8:
	ret;

}


// ===== COMPILED SASS (sm_100) =====

	.target	sm_100

	.elftype	@"ET_EXEC"


//--------------------- .note.nv.tkinfo           --------------------------
	.section	.note.nv.tkinfo,"",@"SHT_NOTE"
	.sectionflags	@"SHF_NOTE_NV_TKINFO"
	.tkinfo
        /*0018*/ 	.word	0x00000002
        /*0030*/ 	.string	""
        /*0030*/ 	.string	"ptxas"
        /*0030*/ 	.string	"Cuda compilation tools, release 13.0, V13.0.88"
        /*0030*/ 	.string	"Build cuda_13.0.r13.0/compiler.36424714_0"
        /*0030*/ 	.string	"-arch sm_100 -m 64 "



//--------------------- .note.nv.cuinfo           --------------------------
	.section	.note.nv.cuinfo,"",@"SHT_NOTE"
	.sectionflags	@"SHF_NOTE_NV_CUINFO"
        /*0018*/ 	.short	0x0002
        /*001a*/ 	.short	0x0064
        /*001c*/ 	.short	0x0082
	.zero		2


//--------------------- .nv.info                  --------------------------
	.section	.nv.info,"",@"SHT_CUDA_INFO"
	.align	4


	//----- nvinfo : EIATTR_REGCOUNT
	.align		4
        /*0000*/ 	.byte	0x04, 0x2f
        /*0002*/ 	.short	(.L_10 - .L_9)
	.align		4
.L_9:
        /*0004*/ 	.word	index@(_Z6showeriPf)
        /*0008*/ 	.word	0x0000000a


	//----- nvinfo : EIATTR_FRAME_SIZE
	.align		4
.L_10:
        /*000c*/ 	.byte	0x04, 0x11
        /*000e*/ 	.short	(.L_12 - .L_11)
	.align		4
.L_11:
        /*0010*/ 	.word	index@(_Z6showeriPf)
        /*0014*/ 	.word	0x00000000


	//----- nvinfo : EIATTR_MIN_STACK_SIZE
	.align		4
.L_12:
        /*0018*/ 	.byte	0x04, 0x12
        /*001a*/ 	.short	(.L_14 - .L_13)
	.align		4
.L_13:
        /*001c*/ 	.word	index@(_Z6showeriPf)
        /*0020*/ 	.word	0x00000000
.L_14:


//--------------------- .nv.compat                --------------------------
	.section	.nv.compat,"",@"SHT_CUDA_COMPAT_INFO"
	.align	4
        /*0000*/ 	.byte	0x02, 0x09, 0x00, 0x00, 0x02, 0x02, 0x01, 0x00, 0x02, 0x05, 0x05, 0x00, 0x03, 0x07, 0x01, 0x01
        /*0010*/ 	.byte	0x02, 0x03, 0x00, 0x00, 0x02, 0x06, 0x01, 0x00, 0x04, 0x0b, 0x08, 0x00, 0x01, 0x00, 0x00, 0x00
        /*0020*/ 	.byte	0x00, 0x00, 0x00, 0x00


//--------------------- .nv.info._Z6showeriPf     --------------------------
	.section	.nv.info._Z6showeriPf,"",@"SHT_CUDA_INFO"
	.sectionflags	@""
	.align	4


	//----- nvinfo : EIATTR_CUDA_API_VERSION
	.align		4
        /*0000*/ 	.byte	0x04, 0x37
        /*0002*/ 	.short	(.L_16 - .L_15)
.L_15:
        /*0004*/ 	.word	0x00000082


	//----- nvinfo : EIATTR_KPARAM_INFO
	.align		4
.L_16:
        /*0008*/ 	.byte	0x04, 0x17
        /*000a*/ 	.short	(.L_18 - .L_17)
.L_17:
        /*000c*/ 	.word	0x00000000
        /*0010*/ 	.short	0x0001
        /*0012*/ 	.short	0x0008
        /*0014*/ 	.byte	0x00, 0xf5, 0x21, 0x00


	//----- nvinfo : EIATTR_KPARAM_INFO
	.align		4
.L_18:
        /*0018*/ 	.byte	0x04, 0x17
        /*001a*/ 	.short	(.L_20 - .L_19)
.L_19:
        /*001c*/ 	.word	0x00000000
        /*0020*/ 	.short	0x0000
        /*0022*/ 	.short	0x0000
        /*0024*/ 	.byte	0x00, 0xf0, 0x11, 0x00


	//----- nvinfo : EIATTR_SPARSE_MMA_MASK
	.align		4
.L_20:
        /*0028*/ 	.byte	0x03, 0x50
        /*002a*/ 	.short	0x0000


	//----- nvinfo : EIATTR_MAXREG_COUNT
	.align		4
        /*002c*/ 	.byte	0x03, 0x1b
        /*002e*/ 	.short	0x00ff


	//----- nvinfo : EIATTR_MERCURY_ISA_VERSION
	.align		4
        /*0030*/ 	.byte	0x03, 0x5f
        /*0032*/ 	.short	0x0101


	//----- nvinfo : EIATTR_VRC_CTA_INIT_COUNT
	.align		4
        /*0034*/ 	.byte	0x02, 0x4a
	.zero		1
	.zero		1


	//----- nvinfo : EIATTR_EXIT_INSTR_OFFSETS
	.align		4
        /*0038*/ 	.byte	0x04, 0x1c
        /*003a*/ 	.short	(.L_22 - .L_21)


	//   ....[0]....
.L_21:
        /*003c*/ 	.word	0x00000030


	//   ....[1]....
        /*0040*/ 	.word	0x00000250


	//----- nvinfo : EIATTR_CBANK_PARAM_SIZE
	.align		4
.L_22:
        /*0044*/ 	.byte	0x03, 0x19
        /*0046*/ 	.short	0x0010


	//----- nvinfo : EIATTR_PARAM_CBANK
	.align		4
        /*0048*/ 	.byte	0x04, 0x0a
        /*004a*/ 	.short	(.L_24 - .L_23)
	.align		4
.L_23:
        /*004c*/ 	.word	index@(.nv.constant0._Z6showeriPf)
        /*0050*/ 	.short	0x0380
        /*0052*/ 	.short	0x0010


	//----- nvinfo : EIATTR_SW_WAR
	.align		4
.L_24:
        /*0054*/ 	.byte	0x04, 0x36
        /*0056*/ 	.short	(.L_26 - .L_25)
.L_25:
        /*0058*/ 	.word	0x00000008
.L_26:


//--------------------- .nv.callgraph             --------------------------
	.section	.nv.callgraph,"",@"SHT_CUDA_CALLGRAPH"
	.align	4
	.sectionentsize	8
	.align		4
        /*0000*/ 	.word	0x00000000
	.align		4
        /*0004*/ 	.word	0xffffffff
	.align		4
        /*0008*/ 	.word	0x00000000
	.align		4
        /*000c*/ 	.word	0xfffffffe
	.align		4
        /*0010*/ 	.word	0x00000000
	.align		4
        /*0014*/ 	.word	0xfffffffd
	.align		4
        /*0018*/ 	.word	0x00000000
	.align		4
        /*001c*/ 	.word	0xfffffffc


//--------------------- .nv.constant4             --------------------------
	.section	.nv.constant4,"a",@progbits
	.align	8
	.align		8
.nv.constant4:
        /*0000*/ 	.dword	precalc_xorwow_matrix
	.align		8
        /*0008*/ 	.dword	precalc_xorwow_offset_matrix
	.align		8
        /*0010*/ 	.dword	mrg32k3aM1
	.align		8
        /*0018*/ 	.dword	mrg32k3aM2
	.align		8
        /*0020*/ 	.dword	mrg32k3aM1SubSeq
	.align		8
        /*0028*/ 	.dword	mrg32k3aM2SubSeq
	.align		8
        /*0030*/ 	.dword	mrg32k3aM1Seq
	.align		8
        /*0038*/ 	.dword	mrg32k3aM2Seq


//--------------------- .nv.constant3             --------------------------
	.section	.nv.constant3,"a",@progbits
	.align	8
.nv.constant3:
	.type		__cr_lgamma_table,@object
	.size		__cr_lgamma_table,(.L_8 - __cr_lgamma_table)
__cr_lgamma_table:
        /*0000*/ 	.byte	0x00, 0x00, 0x00, 0x00, 0x00, 0x00, 0x00, 0x00, 0x00, 0x00, 0x00, 0x00, 0x00, 0x00, 0x00, 0x00
        /*0010*/ 	.byte	0xef, 0x39, 0xfa, 0xfe, 0x42, 0x2e, 0xe6, 0x3f, 0x02, 0x20, 0x2a, 0xfa, 0x0b, 0xab, 0xfc, 0x3f
        /*0020*/ 	.byte	0xf9, 0x2c, 0x92, 0x7c, 0xa7, 0x6c, 0x09, 0x40, 0xc9, 0x79, 0x44, 0x3c, 0x64, 0x26, 0x13, 0x40
        /*0030*/ 	.byte	0xca, 0x01, 0xcf, 0x3a, 0x27, 0x51, 0x1a, 0x40, 0x30, 0xcc, 0x2d, 0xf3, 0xe1, 0x0c, 0x21, 0x40
        /*0040*/ 	.byte	0x0d, 0xb7, 0xfc, 0x82, 0x8e, 0x35, 0x25, 0x40
.L_8:


//--------------------- .text._Z6showeriPf        --------------------------
	.section	.text._Z6showeriPf,"ax",@progbits
	.align	128
        .global         _Z6showeriPf
        .type           _Z6showeriPf,@function
        .size           _Z6showeriPf,(.L_x_4 - _Z6showeriPf)
        .other          _Z6showeriPf,@"STO_CUDA_ENTRY STV_DEFAULT"
_Z6showeriPf:
.text._Z6showeriPf:
[----:B------:R-:W-:Y:S01]  /*0000*/  LDC R1, c[0x0][0x37c] ;  /* 0x0000df00ff017b82 */ /* 0x000fe20000000800 */
[----:B------:R-:W0:Y:S02]  /*0010*/  LDCU UR4, c[0x0][0x380] ;  /* 0x00007000ff0477ac */ /* 0x000e240008000800 */
[----:B0-----:R-:W-:-:S13]  /*0020*/  ISETP.LE.AND P0, PT, RZ, UR4, PT ;  /* 0x00000004ff007c0c */ /* 0x001fda000bf03270 */
[----:B------:R-:W-:Y:S05]  /*0030*/  @!P0 EXIT ;  /* 0x000000000000894d */ /* 0x000fea0003800000 */
[----:B------:R-:W0:Y:S01]  /*0040*/  LDCU UR4, c[0x0][0x380] ;  /* 0x00007000ff0477ac */ /* 0x000e220008000800 */
[----:B------:R-:W1:Y:S01]  /*0050*/  LDCU.64 UR12, c[0x0][0x358] ;  /* 0x00006b00ff0c77ac */ /* 0x000e620008000a00 */
[----:B0-----:R-:W-:-:S07]  /*0060*/  IMAD.U32 R5, RZ, RZ, UR4 ;  /* 0x00000004ff057e24 */ /* 0x001fce000f8e00ff */
.L_x_2:
[----:B------:R-:W0:Y:S02]  /*0070*/  LDC.64 R2, c[0x0][0x388] ;  /* 0x0000e200ff027b82 */ /* 0x000e240000000a00 */
[----:B0-----:R-:W-:-:S05]  /*0080*/  IMAD.WIDE.U32 R2, R5, 0x4, R2 ;  /* 0x0000000405027825 */ /* 0x001fca00078e0002 */
[----:B-1----:R-:W2:Y:S01]  /*0090*/  LDG.E R0, desc[UR12][R2.64] ;  /* 0x0000000c02007981 */ /* 0x002ea2000c1e1900 */
[----:B------:R-:W-:Y:S02]  /*00a0*/  ISETP.GT.AND P1, PT, R5, RZ, PT ;  /* 0x000000ff0500720c */ /* 0x000fe40003f24270 */
[----:B--2---:R-:W-:-:S13]  /*00b0*/  FSETP.GT.AND P0, PT, R0, RZ, PT ;  /* 0x000000ff0000720b */ /* 0x004fda0003f04000 */
[----:B------:R-:W-:Y:S05]  /*00c0*/  @!P0 BRA `(.L_x_0) ;  /* 0x0000000000588947 */ /* 0x000fea0003800000 */
[----:B------:R-:W-:Y:S01]  /*00d0*/  IMAD.MOV.U32 R7, RZ, RZ, 0x2f800000 ;  /* 0x2f800000ff077424 */ /* 0x000fe200078e00ff */
[----:B------:R-:W-:-:S06]  /*00e0*/  UMOV UR5, UR4 ;  /* 0x0000000400057c82 */ /* 0x000fcc0008000000 */
.L_x_1:
[----:B------:R-:W-:Y:S02]  /*00f0*/  USHF.R.U32.HI UR4, URZ, 0x2, UR5 ;  /* 0x00000002ff047899 */ /* 0x000fe40008011605 */
[----:B------:R-:W-:Y:S02]  /*0100*/  UIADD3 UR14, UPT, UPT, UR14, 0x587c5, URZ ;  /* 0x000587c50e0e7890 */ /* 0x000fe4000fffe0ff */
[----:B------:R-:W-:Y:S02]  /*0110*/  ULOP3.LUT UR4, UR4, UR5, URZ, 0x3c, !UPT ;  /* 0x0000000504047292 */ /* 0x000fe4000f8e3cff */
[----:B------:R-:W-:Y:S02]  /*0120*/  USHF.L.U32 UR5, UR11, 0x4, URZ ;  /* 0x000000040b057899 */ /* 0x000fe400080006ff */
[----:B------:R-:W-:-:S04]  /*0130*/  USHF.L.U32 UR10, UR4, 0x1, URZ ;  /* 0x00000001040a7899 */ /* 0x000fc800080006ff */
[----:B------:R-:W-:-:S04]  /*0140*/  ULOP3.LUT UR5, UR11, UR5, UR10, 0x96, !UPT ;  /* 0x000000050b057292 */ /* 0x000fc8000f8e960a */
[----:B------:R-:W-:-:S04]  /*0150*/  ULOP3.LUT UR11, UR5, UR4, URZ, 0x3c, !UPT ;  /* 0x00000004050b7292 */ /* 0x000fc8000f8e3cff */
[----:B------:R-:W-:-:S06]  /*0160*/  UIADD3 UR4, UPT, UPT, UR11, UR14, URZ ;  /* 0x0000000e0b047290 */ /* 0x000fcc000fffe0ff */
[----:B------:R-:W-:Y:S01]  /*0170*/  I2FP.F32.U32 R0, UR4 ;  /* 0x0000000400007c45 */ /* 0x000fe20008201000 */
[----:B------:R-:W-:Y:S01]  /*0180*/  UMOV UR4, UR6 ;  /* 0x0000000600047c82 */ /* 0x000fe20008000000 */
[----:B------:R-:W-:Y:S01]  /*0190*/  UMOV UR6, UR7 ;  /* 0x0000000700067c82 */ /* 0x000fe20008000000 */
[----:B------:R-:W-:Y:S01]  /*01a0*/  UMOV UR7, UR8 ;  /* 0x0000000800077c82 */ /* 0x000fe20008000000 */
[----:B------:R-:W-:Y:S01]  /*01b0*/  UMOV UR8, UR9 ;  /* 0x0000000900087c82 */ /* 0x000fe20008000000 */
[----:B------:R-:W-:Y:S01]  /*01c0*/  FFMA R0, R0, R7, 1.1641532182693481445e-10 ;  /* 0x2f00000000007423 */ /* 0x000fe20000000007 */
[----:B------:R-:W-:Y:S01]  /*01d0*/  UMOV UR5, UR6 ;  /* 0x0000000600057c82 */ /* 0x000fe20008000000 */
[----:B------:R-:W-:-:S03]  /*01e0*/  UMOV UR9, UR11 ;  /* 0x0000000b00097c82 */ /* 0x000fc60008000000 */
[----:B------:R-:W-:-:S13]  /*01f0*/  FSETP.GEU.AND P2, PT, R0, 0.5, PT ;  /* 0x3f0000000000780b */ /* 0x000fda0003f4e000 */
[----:B------:R-:W-:Y:S01]  /*0200*/  @!P2 PLOP3.LUT P0, PT, PT, PT, PT, 0x8, 0x80 ;  /* 0x000000000080a81c */ /* 0x000fe20003f0e170 */
[----:B------:R0:W-:-:S12]  /*0210*/  @!P2 STG.E desc[UR12][R2.64], RZ ;  /* 0x000000ff0200a986 */ /* 0x0001d8000c10190c */
[----:B0-----:R-:W-:Y:S05]  /*0220*/  @P0 BRA `(.L_x_1) ;  /* 0xfffffffc00b00947 */ /* 0x001fea000383ffff */
.L_x_0:
[----:B------:R-:W-:Y:S01]  /*0230*/  VIADD R5, R5, 0xffffffff ;  /* 0xffffffff05057836 */ /* 0x000fe20000000000 */
[----:B------:R-:W-:Y:S06]  /*0240*/  @P1 BRA `(.L_x_2) ;  /* 0xfffffffc00881947 */ /* 0x000fec000383ffff */
[----:B------:R-:W-:Y:S05]  /*0250*/  EXIT ;  /* 0x000000000000794d */ /* 0x000fea0003800000 */
.L_x_3:
[----:B------:R-:W-:-:S00]  /*0260*/  BRA `(.L_x_3) ;  /* 0xfffffffc00fc7947 */ /* 0x000fc0000383ffff */
[----:B------:R-:W-:-:S00]  /*0270*/  NOP ;  /* 0x0000000000007918 */ /* 0x000fc00000000000 */
        /* <DEDUP_REMOVED lines=8> */
.L_x_4:


//--------------------- .nv.global.init           --------------------------
	.section	.nv.global.init,"aw",@progbits
	.align	4
.nv.global.init:
	.type		mrg32k3aM1SubSeq,@object
	.size		mrg32k3aM1SubSeq,(mrg32k3aM2SubSeq - mrg32k3aM1SubSeq)
mrg32k3aM1SubSeq:
        /*0000*/ 	.byte	0x0b, 0xcc, 0xee, 0x04, 0x73, 0x29, 0x8b, 0x6f, 0xf6, 0x53, 0x03, 0xf6, 0x23, 0xf6, 0xea, 0xda
        /* <DEDUP_REMOVED lines=125> */
	.type		mrg32k3aM2SubSeq,@object
	.size		mrg32k3aM2SubSeq,(mrg32k3aM1 - mrg32k3aM2SubSeq)
mrg32k3aM2SubSeq:
        /* <DEDUP_REMOVED lines=126> */
	.type		mrg32k3aM1,@object
	.size		mrg32k3aM1,(mrg32k3aM1Seq - mrg32k3aM1)
mrg32k3aM1:
        /* <DEDUP_REMOVED lines=144> */
	.type		mrg32k3aM1Seq,@object
	.size		mrg32k3aM1Seq,(mrg32k3aM2 - mrg32k3aM1Seq)
mrg32k3aM1Seq:
        /* <DEDUP_REMOVED lines=144> */
	.type		mrg32k3aM2,@object
	.size		mrg32k3aM2,(mrg32k3aM2Seq - mrg32k3aM2)
mrg32k3aM2:
        /* <DEDUP_REMOVED lines=144> */
	.type		mrg32k3aM2Seq,@object
	.size		mrg32k3aM2Seq,(precalc_xorwow_matrix - mrg32k3aM2Seq)
mrg32k3aM2Seq:
        /* <DEDUP_REMOVED lines=144> */
	.type		precalc_xorwow_matrix,@object
	.size		precalc_xorwow_matrix,(precalc_xorwow_offset_matrix - precalc_xorwow_matrix)
precalc_xorwow_matrix:
        /* <DEDUP_REMOVED lines=6400> */
	.type		precalc_xorwow_offset_matrix,@object
	.size		precalc_xorwow_offset_matrix,(.L_1 - precalc_xorwow_offset_matrix)
precalc_xorwow_offset_matrix:
        /* <DEDUP_REMOVED lines=6400> */
.L_1:


//--------------------- .nv.shared.reserved.0     --------------------------
	.section	.nv.shared.reserved.0,"aw",@nobits
	.weak		__nv_reservedSMEM_offset_0_alias
	.size		__nv_reservedSMEM_offset_0_alias, 0, 64
	.other		__nv_reservedSMEM_offset_0_alias,@"STO_CUDA_RESERVED_SHARED STV_DEFAULT"
__nv_reservedSMEM_offset_0_alias:
	.zero		0
	.zero		64


//--------------------- .nv.constant0._Z6showeriPf --------------------------
	.section	.nv.constant0._Z6showeriPf,"a",@progbits
	.sectionflags	@""
	.align	4
.nv.constant0._Z6showeriPf:
	.zero		912


//--------------------- SYMBOLS --------------------------

	.type		.nv.reservedSmem.offset0,@object
	.size		.nv.reservedSmem.offset0,0x4
